//
// Generated by NVIDIA NVVM Compiler
//
// Compiler Build ID: CL-36424714
// Cuda compilation tools, release 13.0, V13.0.88
// Based on NVVM 20.0.0
//

.version 9.0
.target sm_100
.address_size 64

	// .globl	_Z12vecSubKernelPfS_S_i

.visible .entry _Z12vecSubKernelPfS_S_i(
	.param .u64 .ptr .align 1 _Z12vecSubKernelPfS_S_i_param_0,
	.param .u64 .ptr .align 1 _Z12vecSubKernelPfS_S_i_param_1,
	.param .u64 .ptr .align 1 _Z12vecSubKernelPfS_S_i_param_2,
	.param .u32 _Z12vecSubKernelPfS_S_i_param_3
)
{
	.reg .pred 	%p<2>;
	.reg .b32 	%r<6>;
	.reg .b32 	%f<4>;
	.reg .b64 	%rd<11>;

	ld.param.u64 	%rd1, [_Z12vecSubKernelPfS_S_i_param_0];
	ld.param.u64 	%rd2, [_Z12vecSubKernelPfS_S_i_param_1];
	ld.param.u64 	%rd3, [_Z12vecSubKernelPfS_S_i_param_2];
	ld.param.u32 	%r2, [_Z12vecSubKernelPfS_S_i_param_3];
	mov.u32 	%r3, %tid.x;
	mov.u32 	%r4, %ntid.x;
	mov.u32 	%r5, %ctaid.x;
	mad.lo.s32 	%r1, %r4, %r5, %r3;
	setp.ge.s32 	%p1, %r1, %r2;
	@%p1 bra 	$L__BB0_2;
	cvta.to.global.u64 	%rd4, %rd1;
	cvta.to.global.u64 	%rd5, %rd2;
	cvta.to.global.u64 	%rd6, %rd3;
	mul.wide.s32 	%rd7, %r1, 4;
	add.s64 	%rd8, %rd4, %rd7;
	ld.global.f32 	%f1, [%rd8];
	add.s64 	%rd9, %rd5, %rd7;
	ld.global.f32 	%f2, [%rd9];
	sub.f32 	%f3, %f1, %f2;
	add.s64 	%rd10, %rd6, %rd7;
	st.global.f32 	[%rd10], %f3;
$L__BB0_2:
	ret;

}


// ===== COMPILED SASS (sm_100) =====

	.target	sm_100

	.elftype	@"ET_EXEC"


//--------------------- .note.nv.tkinfo           --------------------------
	.section	.note.nv.tkinfo,"",@"SHT_NOTE"
	.sectionflags	@"SHF_NOTE_NV_TKINFO"
	.tkinfo
        /*0018*/ 	.word	0x00000002
        /*0030*/ 	.string	""
        /*0030*/ 	.string	"ptxas"
        /*0030*/ 	.string	"Cuda compilation tools, release 13.0, V13.0.88"
        /*0030*/ 	.string	"Build cuda_13.0.r13.0/compiler.36424714_0"
        /*0030*/ 	.string	"-arch sm_100 -m 64 "



//--------------------- .note.nv.cuinfo           --------------------------
	.section	.note.nv.cuinfo,"",@"SHT_NOTE"
	.sectionflags	@"SHF_NOTE_NV_CUINFO"
        /*0018*/ 	.short	0x0002
        /*001a*/ 	.short	0x0064
        /*001c*/ 	.short	0x0082
	.zero		2


//--------------------- .nv.info                  --------------------------
	.section	.nv.info,"",@"SHT_CUDA_INFO"
	.align	4


	//----- nvinfo : EIATTR_REGCOUNT
	.align		4
        /*0000*/ 	.byte	0x04, 0x2f
        /*0002*/ 	.short	(.L_1 - .L_0)
	.align		4
.L_0:
        /*0004*/ 	.word	index@(_Z12vecSubKernelPfS_S_i)
        /*0008*/ 	.word	0x0000000c


	//----- nvinfo : EIATTR_FRAME_SIZE
	.align		4
.L_1:
        /*000c*/ 	.byte	0x04, 0x11
        /*000e*/ 	.short	(.L_3 - .L_2)
	.align		4
.L_2:
        /*0010*/ 	.word	index@(_Z12vecSubKernelPfS_S_i)
        /*0014*/ 	.word	0x00000000


	//----- nvinfo : EIATTR_MIN_STACK_SIZE
	.align		4
.L_3:
        /*0018*/ 	.byte	0x04, 0x12
        /*001a*/ 	.short	(.L_5 - .L_4)
	.align		4
.L_4:
        /*001c*/ 	.word	index@(_Z12vecSubKernelPfS_S_i)
        /*0020*/ 	.word	0x00000000
.L_5:


//--------------------- .nv.compat                --------------------------
	.section	.nv.compat,"",@"SHT_CUDA_COMPAT_INFO"
	.align	4
        /*0000*/ 	.byte	0x02, 0x09, 0x00, 0x00, 0x02, 0x02, 0x01, 0x00, 0x02, 0x05, 0x05, 0x00, 0x03, 0x07, 0x01, 0x01
        /*0010*/ 	.byte	0x02, 0x03, 0x00, 0x00, 0x02, 0x06, 0x01, 0x00, 0x04, 0x0b, 0x08, 0x00, 0x09, 0x00, 0x00, 0x00
        /*0020*/ 	.byte	0x00, 0x00, 0x00, 0x00


//--------------------- .nv.info._Z12vecSubKernelPfS_S_i --------------------------
	.section	.nv.info._Z12vecSubKernelPfS_S_i,"",@"SHT_CUDA_INFO"
	.sectionflags	@""
	.align	4


	//----- nvinfo : EIATTR_CUDA_API_VERSION
	.align		4
        /*0000*/ 	.byte	0x04, 0x37
        /*0002*/ 	.short	(.L_7 - .L_6)
.L_6:
        /*0004*/ 	.word	0x00000082


	//----- nvinfo : EIATTR_KPARAM_INFO
	.align		4
.L_7:
        /*0008*/ 	.byte	0x04, 0x17
        /*000a*/ 	.short	(.L_9 - .L_8)
.L_8:
        /*000c*/ 	.word	0x00000000
        /*0010*/ 	.short	0x0003
        /*0012*/ 	.short	0x0018
        /*0014*/ 	.byte	0x00, 0xf0, 0x11, 0x00


	//----- nvinfo : EIATTR_KPARAM_INFO
	.align		4
.L_9:
        /*0018*/ 	.byte	0x04, 0x17
        /*001a*/ 	.short	(.L_11 - .L_10)
.L_10:
        /*001c*/ 	.word	0x00000000
        /*0020*/ 	.short	0x0002
        /*0022*/ 	.short	0x0010
        /*0024*/ 	.byte	0x00, 0xf5, 0x21, 0x00


	//----- nvinfo : EIATTR_KPARAM_INFO
	.align		4
.L_11:
        /*0028*/ 	.byte	0x04, 0x17
        /*002a*/ 	.short	(.L_13 - .L_12)
.L_12:
        /*002c*/ 	.word	0x00000000
        /*0030*/ 	.short	0x0001
        /*0032*/ 	.short	0x0008
        /*0034*/ 	.byte	0x00, 0xf5, 0x21, 0x00


	//----- nvinfo : EIATTR_KPARAM_INFO
	.align		4
.L_13:
        /*0038*/ 	.byte	0x04, 0x17
        /*003a*/ 	.short	(.L_15 - .L_14)
.L_14:
        /*003c*/ 	.word	0x00000000
        /*0040*/ 	.short	0x0000
        /*0042*/ 	.short	0x0000
        /*0044*/ 	.byte	0x00, 0xf5, 0x21, 0x00


	//----- nvinfo : EIATTR_SPARSE_MMA_MASK
	.align		4
.L_15:
        /*0048*/ 	.byte	0x03, 0x50
        /*004a*/ 	.short	0x0000


	//----- nvinfo : EIATTR_MAXREG_COUNT
	.align		4
        /*004c*/ 	.byte	0x03, 0x1b
        /*004e*/ 	.short	0x00ff


	//----- nvinfo : EIATTR_MERCURY_ISA_VERSION
	.align		4
        /*0050*/ 	.byte	0x03, 0x5f
        /*0052*/ 	.short	0x0101


	//----- nvinfo : EIATTR_VRC_CTA_INIT_COUNT
	.align		4
        /*0054*/ 	.byte	0x02, 0x4a
	.zero		1
	.zero		1


	//----- nvinfo : EIATTR_EXIT_INSTR_OFFSETS
	.align		4
        /*0058*/ 	.byte	0x04, 0x1c
        /*005a*/ 	.short	(.L_17 - .L_16)


	//   ....[0]....
.L_16:
        /*005c*/ 	.word	0x00000070


	//   ....[1]....
        /*0060*/ 	.word	0x00000130


	//----- nvinfo : EIATTR_CBANK_PARAM_SIZE
	.align		4
.L_17:
        /*0064*/ 	.byte	0x03, 0x19
        /*0066*/ 	.short	0x001c


	//----- nvinfo : EIATTR_PARAM_CBANK
	.align		4
        /*0068*/ 	.byte	0x04, 0x0a
        /*006a*/ 	.short	(.L_19 - .L_18)
	.align		4
.L_18:
        /*006c*/ 	.word	index@(.nv.constant0._Z12vecSubKernelPfS_S_i)
        /*0070*/ 	.short	0x0380
        /*0072*/ 	.short	0x001c


	//----- nvinfo : EIATTR_SW_WAR
	.align		4
.L_19:
        /*0074*/ 	.byte	0x04, 0x36
        /*0076*/ 	.short	(.L_21 - .L_20)
.L_20:
        /*0078*/ 	.word	0x00000008
.L_21:


//--------------------- .nv.callgraph             --------------------------
	.section	.nv.callgraph,"",@"SHT_CUDA_CALLGRAPH"
	.align	4
	.sectionentsize	8
	.align		4
        /*0000*/ 	.word	0x00000000
	.align		4
        /*0004*/ 	.word	0xffffffff
	.align		4
        /*0008*/ 	.word	0x00000000
	.align		4
        /*000c*/ 	.word	0xfffffffe
	.align		4
        /*0010*/ 	.word	0x00000000
	.align		4
        /*0014*/ 	.word	0xfffffffd
	.align		4
        /*0018*/ 	.word	0x00000000
	.align		4
        /*001c*/ 	.word	0xfffffffc


//--------------------- .text._Z12vecSubKernelPfS_S_i --------------------------
	.section	.text._Z12vecSubKernelPfS_S_i,"ax",@progbits
	.align	128
        .global         _Z12vecSubKernelPfS_S_i
        .type           _Z12vecSubKernelPfS_S_i,@function
        .size           _Z12vecSubKernelPfS_S_i,(.L_x_1 - _Z12vecSubKernelPfS_S_i)
        .other          _Z12vecSubKernelPfS_S_i,@"STO_CUDA_ENTRY STV_DEFAULT"
_Z12vecSubKernelPfS_S_i:
.text._Z12vecSubKernelPfS_S_i:
[----:B------:R-:W-:Y:S01]  /*0000*/  LDC R1, c[0x0][0x37c] ;  /* 0x0000df00ff017b82 */ /* 0x000fe20000000800 */
[----:B------:R-:W0:Y:S01]  /*0010*/  S2R R9, SR_TID.X ;  /* 0x0000000000097919 */ /* 0x000e220000002100 */
[----:B------:R-:W0:Y:S01]  /*0020*/  LDCU UR4, c[0x0][0x360] ;  /* 0x00006c00ff0477ac */ /* 0x000e220008000800 */
[----:B------:R-:W0:Y:S01]  /*0030*/  S2R R0, SR_CTAID.X ;  /* 0x0000000000007919 */ /* 0x000e220000002500 */
[----:B------:R-:W1:Y:S01]  /*0040*/  LDCU UR5, c[0x0][0x398] ;  /* 0x00007300ff0577ac */ /* 0x000e620008000800 */
[----:B0-----:R-:W-:-:S05]  /*0050*/  IMAD R9, R0, UR4, R9 ;  /* 0x0000000400097c24 */ /* 0x001fca000f8e0209 */
[----:B-1----:R-:W-:-:S13]  /*0060*/  ISETP.GE.AND P0, PT, R9, UR5, PT ;  /* 0x0000000509007c0c */ /* 0x002fda000bf06270 */
[----:B------:R-:W-:Y:S05]  /*0070*/  @P0 EXIT ;  /* 0x000000000000094d */ /* 0x000fea0003800000 */
[----:B------:R-:W0:Y:S01]  /*0080*/  LDC.64 R2, c[0x0][0x380] ;  /* 0x0000e000ff027b82 */ /* 0x000e220000000a00 */
[----:B------:R-:W1:Y:S07]  /*0090*/  LDCU.64 UR4, c[0x0][0x358] ;  /* 0x00006b00ff0477ac */ /* 0x000e6e0008000a00 */
[----:B------:R-:W2:Y:S08]  /*00a0*/  LDC.64 R4, c[0x0][0x388] ;  /* 0x0000e200ff047b82 */ /* 0x000eb00000000a00 */
[----:B------:R-:W3:Y:S01]  /*00b0*/  LDC.64 R6, c[0x0][0x390] ;  /* 0x0000e400ff067b82 */ /* 0x000ee20000000a00 */
[----:B0-----:R-:W-:-:S06]  /*00c0*/  IMAD.WIDE R2, R9, 0x4, R2 ;  /* 0x0000000409027825 */ /* 0x001fcc00078e0202 */
[----:B-1----:R-:W4:Y:S01]  /*00d0*/  LDG.E R2, desc[UR4][R2.64] ;  /* 0x0000000402027981 */ /* 0x002f22000c1e1900 */
[----:B--2---:R-:W-:-:S06]  /*00e0*/  IMAD.WIDE R4, R9, 0x4, R4 ;  /* 0x0000000409047825 */ /* 0x004fcc00078e0204 */
[----:B------:R-:W4:Y:S01]  /*00f0*/  LDG.E R5, desc[UR4][R4.64] ;  /* 0x0000000404057981 */ /* 0x000f22000c1e1900 */
[----:B---3--:R-:W-:-:S04]  /*0100*/  IMAD.WIDE R6, R9, 0x4, R6 ;  /* 0x0000000409067825 */ /* 0x008fc800078e0206 */
[----:B----4-:R-:W-:-:S05]  /*0110*/  FADD R9, R2, -R5 ;  /* 0x8000000502097221 */ /* 0x010fca0000000000 */
[----:B------:R-:W-:Y:S01]  /*0120*/  STG.E desc[UR4][R6.64], R9 ;  /* 0x0000000906007986 */ /* 0x000fe2000c101904 */
[----:B------:R-:W-:Y:S05]  /*0130*/  EXIT ;  /* 0x000000000000794d */ /* 0x000fea0003800000 */
.L_x_0:
[----:B------:R-:W-:-:S00]  /*0140*/  BRA `(.L_x_0) ;  /* 0xfffffffc00fc7947 */ /* 0x000fc0000383ffff */
[----:B------:R-:W-:-:S00]  /*0150*/  NOP ;  /* 0x0000000000007918 */ /* 0x000fc00000000000 */
        /* <DEDUP_REMOVED lines=10> */
.L_x_1:


//--------------------- .nv.shared.reserved.0     --------------------------
	.section	.nv.shared.reserved.0,"aw",@nobits
	.weak		__nv_reservedSMEM_offset_0_alias
	.size		__nv_reservedSMEM_offset_0_alias, 0, 64
	.other		__nv_reservedSMEM_offset_0_alias,@"STO_CUDA_RESERVED_SHARED STV_DEFAULT"
__nv_reservedSMEM_offset_0_alias:
	.zero		0
	.zero		64


//--------------------- .nv.constant0._Z12vecSubKernelPfS_S_i --------------------------
	.section	.nv.constant0._Z12vecSubKernelPfS_S_i,"a",@progbits
	.sectionflags	@""
	.align	4
.nv.constant0._Z12vecSubKernelPfS_S_i:
	.zero		924


//--------------------- SYMBOLS --------------------------

	.type		.nv.reservedSmem.offset0,@object
	.size		.nv.reservedSmem.offset0,0x4
